//
// Generated by NVIDIA NVVM Compiler
//
// Compiler Build ID: CL-36424714
// Cuda compilation tools, release 13.0, V13.0.88
// Based on NVVM 20.0.0
//

.version 9.0
.target sm_100
.address_size 64

	// .globl	_Z13testReductionv
.extern .func  (.param .b32 func_retval0) vprintf
(
	.param .b64 vprintf_param_0,
	.param .b64 vprintf_param_1
)
;
.global .align 1 .b8 $str[34] = {83, 117, 109, 32, 111, 102, 32, 48, 45, 51, 49, 58, 32, 37, 46, 48, 102, 32, 40, 101, 120, 112, 101, 99, 116, 101, 100, 32, 52, 57, 54, 41, 10};
.global .align 1 .b8 $str$1[33] = {77, 97, 120, 32, 111, 102, 32, 48, 45, 51, 49, 58, 32, 37, 46, 48, 102, 32, 40, 101, 120, 112, 101, 99, 116, 101, 100, 32, 51, 49, 41, 10};

.visible .entry _Z13testReductionv()
{
	.local .align 8 .b8 	__local_depot0[8];
	.reg .b64 	%SP;
	.reg .b64 	%SPL;
	.reg .pred 	%p<12>;
	.reg .b32 	%r<26>;
	.reg .b32 	%f<22>;
	.reg .b64 	%rd<7>;
	.reg .b64 	%fd<3>;

	mov.u64 	%SPL, __local_depot0;
	cvta.local.u64 	%SP, %SPL;
	mov.u32 	%r1, %tid.x;
	and.b32  	%r2, %r1, 31;
	cvt.rn.f32.u32 	%f3, %r2;
	mov.b32 	%r3, %f3;
	shfl.sync.bfly.b32	%r4|%p1, %r3, 16, 31, -1;
	mov.b32 	%f4, %r4;
	add.f32 	%f5, %f3, %f4;
	mov.b32 	%r5, %f5;
	shfl.sync.bfly.b32	%r6|%p2, %r5, 8, 31, -1;
	mov.b32 	%f6, %r6;
	add.f32 	%f7, %f5, %f6;
	mov.b32 	%r7, %f7;
	shfl.sync.bfly.b32	%r8|%p3, %r7, 4, 31, -1;
	mov.b32 	%f8, %r8;
	add.f32 	%f9, %f7, %f8;
	mov.b32 	%r9, %f9;
	shfl.sync.bfly.b32	%r10|%p4, %r9, 2, 31, -1;
	mov.b32 	%f10, %r10;
	add.f32 	%f11, %f9, %f10;
	mov.b32 	%r11, %f11;
	shfl.sync.bfly.b32	%r12|%p5, %r11, 1, 31, -1;
	mov.b32 	%f12, %r12;
	add.f32 	%f1, %f11, %f12;
	shfl.sync.bfly.b32	%r13|%p6, %r3, 16, 31, -1;
	mov.b32 	%f13, %r13;
	max.f32 	%f14, %f3, %f13;
	mov.b32 	%r14, %f14;
	shfl.sync.bfly.b32	%r15|%p7, %r14, 8, 31, -1;
	mov.b32 	%f15, %r15;
	max.f32 	%f16, %f14, %f15;
	mov.b32 	%r16, %f16;
	shfl.sync.bfly.b32	%r17|%p8, %r16, 4, 31, -1;
	mov.b32 	%f17, %r17;
	max.f32 	%f18, %f16, %f17;
	mov.b32 	%r18, %f18;
	shfl.sync.bfly.b32	%r19|%p9, %r18, 2, 31, -1;
	mov.b32 	%f19, %r19;
	max.f32 	%f20, %f18, %f19;
	mov.b32 	%r20, %f20;
	shfl.sync.bfly.b32	%r21|%p10, %r20, 1, 31, -1;
	mov.b32 	%f21, %r21;
	max.f32 	%f2, %f20, %f21;
	setp.ne.s32 	%p11, %r2, 0;
	@%p11 bra 	$L__BB0_2;
	add.u64 	%rd1, %SP, 0;
	add.u64 	%rd2, %SPL, 0;
	cvt.f64.f32 	%fd1, %f1;
	st.local.f64 	[%rd2], %fd1;
	mov.u64 	%rd3, $str;
	cvta.global.u64 	%rd4, %rd3;
	{ // callseq 0, 0
	.param .b64 param0;
	st.param.b64 	[param0], %rd4;
	.param .b64 param1;
	st.param.b64 	[param1], %rd1;
	.param .b32 retval0;
	call.uni (retval0), 
	vprintf, 
	(
	param0, 
	param1
	);
	ld.param.b32 	%r22, [retval0];
	} // callseq 0
	cvt.f64.f32 	%fd2, %f2;
	st.local.f64 	[%rd2], %fd2;
	mov.u64 	%rd5, $str$1;
	cvta.global.u64 	%rd6, %rd5;
	{ // callseq 1, 0
	.param .b64 param0;
	st.param.b64 	[param0], %rd6;
	.param .b64 param1;
	st.param.b64 	[param1], %rd1;
	.param .b32 retval0;
	call.uni (retval0), 
	vprintf, 
	(
	param0, 
	param1
	);
	ld.param.b32 	%r24, [retval0];
	} // callseq 1
$L__BB0_2:
	ret;

}


// ===== COMPILED SASS (sm_100) =====

	.target	sm_100

	.elftype	@"ET_EXEC"


//--------------------- .note.nv.tkinfo           --------------------------
	.section	.note.nv.tkinfo,"",@"SHT_NOTE"
	.sectionflags	@"SHF_NOTE_NV_TKINFO"
	.tkinfo
        /*0018*/ 	.word	0x00000002
        /*0030*/ 	.string	""
        /*0030*/ 	.string	"ptxas"
        /*0030*/ 	.string	"Cuda compilation tools, release 13.0, V13.0.88"
        /*0030*/ 	.string	"Build cuda_13.0.r13.0/compiler.36424714_0"
        /*0030*/ 	.string	"-arch sm_100 -m 64 "



//--------------------- .note.nv.cuinfo           --------------------------
	.section	.note.nv.cuinfo,"",@"SHT_NOTE"
	.sectionflags	@"SHF_NOTE_NV_CUINFO"
        /*0018*/ 	.short	0x0002
        /*001a*/ 	.short	0x0064
        /*001c*/ 	.short	0x0082
	.zero		2


//--------------------- .nv.info                  --------------------------
	.section	.nv.info,"",@"SHT_CUDA_INFO"
	.align	4


	//----- nvinfo : EIATTR_REGCOUNT
	.align		4
        /*0000*/ 	.byte	0x04, 0x2f
        /*0002*/ 	.short	(.L_3 - .L_2)
	.align		4
.L_2:
        /*0004*/ 	.word	index@(_Z13testReductionv)
        /*0008*/ 	.word	0x00000018


	//----- nvinfo : EIATTR_FRAME_SIZE
	.align		4
.L_3:
        /*000c*/ 	.byte	0x04, 0x11
        /*000e*/ 	.short	(.L_5 - .L_4)
	.align		4
.L_4:
        /*0010*/ 	.word	index@(_Z13testReductionv)
        /*0014*/ 	.word	0x00000008


	//----- nvinfo : EIATTR_MIN_STACK_SIZE
	.align		4
.L_5:
        /*0018*/ 	.byte	0x04, 0x12
        /*001a*/ 	.short	(.L_7 - .L_6)
	.align		4
.L_6:
        /*001c*/ 	.word	index@(_Z13testReductionv)
        /*0020*/ 	.word	0x00000008
.L_7:


//--------------------- .nv.compat                --------------------------
	.section	.nv.compat,"",@"SHT_CUDA_COMPAT_INFO"
	.align	4
        /*0000*/ 	.byte	0x02, 0x09, 0x00, 0x00, 0x02, 0x02, 0x01, 0x00, 0x02, 0x05, 0x05, 0x00, 0x03, 0x07, 0x01, 0x01
        /*0010*/ 	.byte	0x02, 0x03, 0x00, 0x00, 0x02, 0x06, 0x01, 0x00, 0x04, 0x0b, 0x08, 0x00, 0x09, 0x00, 0x00, 0x00
        /*0020*/ 	.byte	0x00, 0x00, 0x00, 0x00


//--------------------- .nv.info._Z13testReductionv --------------------------
	.section	.nv.info._Z13testReductionv,"",@"SHT_CUDA_INFO"
	.sectionflags	@""
	.align	4


	//----- nvinfo : EIATTR_CUDA_API_VERSION
	.align		4
        /*0000*/ 	.byte	0x04, 0x37
        /*0002*/ 	.short	(.L_9 - .L_8)
.L_8:
        /*0004*/ 	.word	0x00000082


	//----- nvinfo : EIATTR_SPARSE_MMA_MASK
	.align		4
.L_9:
        /*0008*/ 	.byte	0x03, 0x50
        /*000a*/ 	.short	0x0000


	//----- nvinfo : EIATTR_MAXREG_COUNT
	.align		4
        /*000c*/ 	.byte	0x03, 0x1b
        /*000e*/ 	.short	0x00ff


	//----- nvinfo : EIATTR_EXTERNS
	.align		4
        /*0010*/ 	.byte	0x04, 0x0f
        /*0012*/ 	.short	(.L_11 - .L_10)


	//   ....[0]....
	.align		4
.L_10:
        /*0014*/ 	.word	index@(vprintf)


	//----- nvinfo : EIATTR_MERCURY_ISA_VERSION
	.align		4
.L_11:
        /*0018*/ 	.byte	0x03, 0x5f
        /*001a*/ 	.short	0x0101


	//----- nvinfo : EIATTR_COOP_GROUP_MASK_REGIDS
	.align		4
        /*001c*/ 	.byte	0x04, 0x29
        /*001e*/ 	.short	(.L_13 - .L_12)


	//   ....[0]....
.L_12:
        /*0020*/ 	.word	0xffffffff


	//   ....[1]....
        /*0024*/ 	.word	0xffffffff


	//   ....[2]....
        /*0028*/ 	.word	0xffffffff


	//   ....[3]....
        /*002c*/ 	.word	0xffffffff


	//   ....[4]....
        /*0030*/ 	.word	0xffffffff


	//   ....[5]....
        /*0034*/ 	.word	0xffffffff


	//   ....[6]....
        /*0038*/ 	.word	0xffffffff


	//   ....[7]....
        /*003c*/ 	.word	0xffffffff


	//   ....[8]....
        /*0040*/ 	.word	0xffffffff


	//   ....[9]....
        /*0044*/ 	.word	0xffffffff


	//----- nvinfo : EIATTR_COOP_GROUP_INSTR_OFFSETS
	.align		4
.L_13:
        /*0048*/ 	.byte	0x04, 0x28
        /*004a*/ 	.short	(.L_15 - .L_14)


	//   ....[0]....
.L_14:
        /*004c*/ 	.word	0x00000080


	//   ....[1]....
        /*0050*/ 	.word	0x00000090


	//   ....[2]....
        /*0054*/ 	.word	0x000000c0


	//   ....[3]....
        /*0058*/ 	.word	0x000000d0


	//   ....[4]....
        /*005c*/ 	.word	0x00000100


	//   ....[5]....
        /*0060*/ 	.word	0x00000110


	//   ....[6]....
        /*0064*/ 	.word	0x00000150


	//   ....[7]....
        /*0068*/ 	.word	0x00000160


	//   ....[8]....
        /*006c*/ 	.word	0x00000190


	//   ....[9]....
        /*0070*/ 	.word	0x000001a0


	//----- nvinfo : EIATTR_VRC_CTA_INIT_COUNT
	.align		4
.L_15:
        /*0074*/ 	.byte	0x02, 0x4a
	.zero		1
	.zero		1


	//----- nvinfo : EIATTR_SYSCALL_OFFSETS
	.align		4
        /*0078*/ 	.byte	0x04, 0x46
        /*007a*/ 	.short	(.L_17 - .L_16)


	//   ....[0]....
.L_16:
        /*007c*/ 	.word	0x00000280


	//   ....[1]....
        /*0080*/ 	.word	0x00000320


	//----- nvinfo : EIATTR_EXIT_INSTR_OFFSETS
	.align		4
.L_17:
        /*0084*/ 	.byte	0x04, 0x1c
        /*0086*/ 	.short	(.L_19 - .L_18)


	//   ....[0]....
.L_18:
        /*0088*/ 	.word	0x000001c0


	//   ....[1]....
        /*008c*/ 	.word	0x00000330


	//----- nvinfo : EIATTR_CRS_STACK_SIZE
	.align		4
.L_19:
        /*0090*/ 	.byte	0x04, 0x1e
        /*0092*/ 	.short	(.L_21 - .L_20)
.L_20:
        /*0094*/ 	.word	0x00000000


	//----- nvinfo : EIATTR_SW_WAR
	.align		4
.L_21:
        /*0098*/ 	.byte	0x04, 0x36
        /*009a*/ 	.short	(.L_23 - .L_22)
.L_22:
        /*009c*/ 	.word	0x00000008
.L_23:


//--------------------- .nv.callgraph             --------------------------
	.section	.nv.callgraph,"",@"SHT_CUDA_CALLGRAPH"
	.align	4
	.sectionentsize	8
	.align		4
        /*0000*/ 	.word	0x00000000
	.align		4
        /*0004*/ 	.word	0xffffffff
	.align		4
        /*0008*/ 	.word	index@(_Z13testReductionv)
	.align		4
        /*000c*/ 	.word	index@(vprintf)
	.align		4
        /*0010*/ 	.word	0x00000000
	.align		4
        /*0014*/ 	.word	0xfffffffe
	.align		4
        /*0018*/ 	.word	0x00000000
	.align		4
        /*001c*/ 	.word	0xfffffffd
	.align		4
        /*0020*/ 	.word	0x00000000
	.align		4
        /*0024*/ 	.word	0xfffffffc


//--------------------- .nv.constant4             --------------------------
	.section	.nv.constant4,"a",@progbits
	.align	8
	.align		8
.nv.constant4:
        /*0000*/ 	.dword	vprintf
	.align		8
        /*0008*/ 	.dword	$str
	.align		8
        /*0010*/ 	.dword	$str$1


//--------------------- .text._Z13testReductionv  --------------------------
	.section	.text._Z13testReductionv,"ax",@progbits
	.align	128
        .global         _Z13testReductionv
        .type           _Z13testReductionv,@function
        .size           _Z13testReductionv,(.L_x_3 - _Z13testReductionv)
        .other          _Z13testReductionv,@"STO_CUDA_ENTRY STV_DEFAULT"
_Z13testReductionv:
.text._Z13testReductionv:
[----:B------:R-:W0:Y:S01]  /*0000*/  LDC R1, c[0x0][0x37c] ;  /* 0x0000df00ff017b82 */ /* 0x000e220000000800 */
[----:B------:R-:W1:Y:S01]  /*0010*/  S2R R0, SR_TID.X ;  /* 0x0000000000007919 */ /* 0x000e620000002100 */
[----:B------:R-:W2:Y:S01]  /*0020*/  LDCU UR4, c[0x0][0x2f8] ;  /* 0x00005f00ff0477ac */ /* 0x000ea20008000800 */
[----:B0-----:R-:W-:Y:S01]  /*0030*/  VIADD R1, R1, 0xfffffff8 ;  /* 0xfffffff801017836 */ /* 0x001fe20000000000 */
[----:B------:R-:W0:Y:S04]  /*0040*/  LDCU UR5, c[0x0][0x2fc] ;  /* 0x00005f80ff0577ac */ /* 0x000e280008000800 */
[----:B--2---:R-:W-:Y:S02]  /*0050*/  IADD3 R16, P1, PT, R1, UR4, RZ ;  /* 0x0000000401107c10 */ /* 0x004fe4000ff3e0ff */
[----:B-1----:R-:W-:-:S04]  /*0060*/  LOP3.LUT P0, R0, R0, 0x1f, RZ, 0xc0, !PT ;  /* 0x0000001f00007812 */ /* 0x002fc8000780c0ff */
[----:B------:R-:W-:-:S05]  /*0070*/  I2FP.F32.U32 R0, R0 ;  /* 0x0000000000007245 */ /* 0x000fca0000201000 */
[----:B------:R-:W1:Y:S04]  /*0080*/  SHFL.BFLY PT, R3, R0, 0x10, 0x1f ;  /* 0x0e001f0000037f89 */ /* 0x000e6800000e0000 */
[----:B------:R-:W2:Y:S01]  /*0090*/  SHFL.BFLY PT, R5, R0, 0x10, 0x1f ;  /* 0x0e001f0000057f89 */ /* 0x000ea200000e0000 */
[C---:B-1----:R-:W-:Y:S01]  /*00a0*/  FADD R3, R0.reuse, R3 ;  /* 0x0000000300037221 */ /* 0x042fe20000000000 */
[----:B--2---:R-:W-:-:S04]  /*00b0*/  FMNMX R6, R0, R5, !PT ;  /* 0x0000000500067209 */ /* 0x004fc80007800000 */
[----:B------:R-:W1:Y:S04]  /*00c0*/  SHFL.BFLY PT, R2, R3, 0x8, 0x1f ;  /* 0x0d001f0003027f89 */ /* 0x000e6800000e0000 */
[----:B------:R-:W2:Y:S01]  /*00d0*/  SHFL.BFLY PT, R7, R6, 0x8, 0x1f ;  /* 0x0d001f0006077f89 */ /* 0x000ea200000e0000 */
[----:B-1----:R-:W-:Y:S01]  /*00e0*/  FADD R2, R3, R2 ;  /* 0x0000000203027221 */ /* 0x002fe20000000000 */
[----:B--2---:R-:W-:-:S04]  /*00f0*/  FMNMX R7, R6, R7, !PT ;  /* 0x0000000706077209 */ /* 0x004fc80007800000 */
[----:B------:R-:W1:Y:S04]  /*0100*/  SHFL.BFLY PT, R5, R2, 0x4, 0x1f ;  /* 0x0c801f0002057f89 */ /* 0x000e6800000e0000 */
[----:B------:R-:W2:Y:S01]  /*0110*/  SHFL.BFLY PT, R8, R7, 0x4, 0x1f ;  /* 0x0c801f0007087f89 */ /* 0x000ea200000e0000 */
[----:B-1----:R-:W-:Y:S01]  /*0120*/  FADD R5, R2, R5 ;  /* 0x0000000502057221 */ /* 0x002fe20000000000 */
[----:B0-----:R-:W-:Y:S01]  /*0130*/  IMAD.X R2, RZ, RZ, UR5, P1 ;  /* 0x00000005ff027e24 */ /* 0x001fe200088e06ff */
[----:B--2---:R-:W-:-:S03]  /*0140*/  FMNMX R8, R7, R8, !PT ;  /* 0x0000000807087209 */ /* 0x004fc60007800000 */
[----:B------:R-:W0:Y:S04]  /*0150*/  SHFL.BFLY PT, R4, R5, 0x2, 0x1f ;  /* 0x0c401f0005047f89 */ /* 0x000e2800000e0000 */
[----:B------:R-:W1:Y:S01]  /*0160*/  SHFL.BFLY PT, R9, R8, 0x2, 0x1f ;  /* 0x0c401f0008097f89 */ /* 0x000e6200000e0000 */
[----:B0-----:R-:W-:Y:S01]  /*0170*/  FADD R4, R5, R4 ;  /* 0x0000000405047221 */ /* 0x001fe20000000000 */
[----:B-1----:R-:W-:-:S04]  /*0180*/  FMNMX R18, R8, R9, !PT ;  /* 0x0000000908127209 */ /* 0x002fc80007800000 */
[----:B------:R-:W0:Y:S04]  /*0190*/  SHFL.BFLY PT, R3, R4, 0x1, 0x1f ;  /* 0x0c201f0004037f89 */ /* 0x000e2800000e0000 */
[----:B------:R1:W2:Y:S01]  /*01a0*/  SHFL.BFLY PT, R7, R18, 0x1, 0x1f ;  /* 0x0c201f0012077f89 */ /* 0x0002a200000e0000 */
[----:B0-----:R-:W-:Y:S01]  /*01b0*/  FADD R0, R4, R3 ;  /* 0x0000000304007221 */ /* 0x001fe20000000000 */
[----:B-1----:R-:W-:Y:S06]  /*01c0*/  @P0 EXIT ;  /* 0x000000000000094d */ /* 0x002fec0003800000 */
[----:B------:R-:W0:Y:S01]  /*01d0*/  F2F.F64.F32 R8, R0 ;  /* 0x0000000000087310 */ /* 0x000e220000201800 */
[----:B------:R-:W-:Y:S01]  /*01e0*/  MOV R17, 0x0 ;  /* 0x0000000000117802 */ /* 0x000fe20000000f00 */
[----:B------:R-:W1:Y:S01]  /*01f0*/  LDCU.64 UR4, c[0x4][0x8] ;  /* 0x01000100ff0477ac */ /* 0x000e620008000a00 */
[----:B--2---:R-:W-:Y:S01]  /*0200*/  FMNMX R18, R18, R7, !PT ;  /* 0x0000000712127209 */ /* 0x004fe20007800000 */
[----:B------:R-:W-:Y:S01]  /*0210*/  IMAD.MOV.U32 R6, RZ, RZ, R16 ;  /* 0x000000ffff067224 */ /* 0x000fe200078e0010 */
[----:B------:R2:W3:Y:S01]  /*0220*/  LDC.64 R10, c[0x4][R17] ;  /* 0x01000000110a7b82 */ /* 0x0004e20000000a00 */
[----:B------:R-:W-:Y:S01]  /*0230*/  IMAD.MOV.U32 R7, RZ, RZ, R2 ;  /* 0x000000ffff077224 */ /* 0x000fe200078e0002 */
[----:B0-----:R2:W-:Y:S01]  /*0240*/  STL.64 [R1], R8 ;  /* 0x0000000801007387 */ /* 0x0015e20000100a00 */
[----:B-1----:R-:W-:Y:S01]  /*0250*/  IMAD.U32 R4, RZ, RZ, UR4 ;  /* 0x00000004ff047e24 */ /* 0x002fe2000f8e00ff */
[----:B------:R-:W-:-:S07]  /*0260*/  MOV R5, UR5 ;  /* 0x0000000500057c02 */ /* 0x000fce0008000f00 */
[----:B------:R-:W-:-:S07]  /*0270*/  LEPC R20, `(.L_x_0) ;  /* 0x000000001014794e */ /* 0x000fce0000000000 */
[----:B--23--:R-:W-:Y:S05]  /*0280*/  CALL.ABS.NOINC R10 ;  /* 0x000000000a007343 */ /* 0x00cfea0003c00000 */
.L_x_0:
[----:B------:R-:W0:Y:S01]  /*0290*/  F2F.F64.F32 R18, R18 ;  /* 0x0000001200127310 */ /* 0x000e220000201800 */
[----:B------:R1:W2:Y:S01]  /*02a0*/  LDC.64 R8, c[0x4][R17] ;  /* 0x0100000011087b82 */ /* 0x0002a20000000a00 */
[----:B------:R-:W3:Y:S01]  /*02b0*/  LDCU.64 UR4, c[0x4][0x10] ;  /* 0x01000200ff0477ac */ /* 0x000ee20008000a00 */
[----:B------:R-:W-:Y:S01]  /*02c0*/  IMAD.MOV.U32 R6, RZ, RZ, R16 ;  /* 0x000000ffff067224 */ /* 0x000fe200078e0010 */
[----:B------:R-:W-:Y:S01]  /*02d0*/  MOV R7, R2 ;  /* 0x0000000200077202 */ /* 0x000fe20000000f00 */
[----:B0-----:R1:W-:Y:S01]  /*02e0*/  STL.64 [R1], R18 ;  /* 0x0000001201007387 */ /* 0x0013e20000100a00 */
[----:B---3--:R-:W-:Y:S01]  /*02f0*/  MOV R4, UR4 ;  /* 0x0000000400047c02 */ /* 0x008fe20008000f00 */
[----:B------:R-:W-:-:S07]  /*0300*/  IMAD.U32 R5, RZ, RZ, UR5 ;  /* 0x00000005ff057e24 */ /* 0x000fce000f8e00ff */
[----:B------:R-:W-:-:S07]  /*0310*/  LEPC R20, `(.L_x_1) ;  /* 0x000000001014794e */ /* 0x000fce0000000000 */
[----:B-12---:R-:W-:Y:S05]  /*0320*/  CALL.ABS.NOINC R8 ;  /* 0x0000000008007343 */ /* 0x006fea0003c00000 */
.L_x_1:
[----:B------:R-:W-:Y:S05]  /*0330*/  EXIT ;  /* 0x000000000000794d */ /* 0x000fea0003800000 */
.L_x_2:
[----:B------:R-:W-:-:S00]  /*0340*/  BRA `(.L_x_2) ;  /* 0xfffffffc00fc7947 */ /* 0x000fc0000383ffff */
[----:B------:R-:W-:-:S00]  /*0350*/  NOP ;  /* 0x0000000000007918 */ /* 0x000fc00000000000 */
        /* <DEDUP_REMOVED lines=10> */
.L_x_3:


//--------------------- .nv.global.init           --------------------------
	.section	.nv.global.init,"aw",@progbits
.nv.global.init:
	.type		$str$1,@object
	.size		$str$1,($str - $str$1)
$str$1:
        /*0000*/ 	.byte	0x4d, 0x61, 0x78, 0x20, 0x6f, 0x66, 0x20, 0x30, 0x2d, 0x33, 0x31, 0x3a, 0x20, 0x25, 0x2e, 0x30
        /*0010*/ 	.byte	0x66, 0x20, 0x28, 0x65, 0x78, 0x70, 0x65, 0x63, 0x74, 0x65, 0x64, 0x20, 0x33, 0x31, 0x29, 0x0a
        /*0020*/ 	.byte	0x00
	.type		$str,@object
	.size		$str,(.L_0 - $str)
$str:
        /*0021*/ 	.byte	0x53, 0x75, 0x6d, 0x20, 0x6f, 0x66, 0x20, 0x30, 0x2d, 0x33, 0x31, 0x3a, 0x20, 0x25, 0x2e, 0x30
        /*0031*/ 	.byte	0x66, 0x20, 0x28, 0x65, 0x78, 0x70, 0x65, 0x63, 0x74, 0x65, 0x64, 0x20, 0x34, 0x39, 0x36, 0x29
        /*0041*/ 	.byte	0x0a, 0x00
.L_0:


//--------------------- .nv.shared.reserved.0     --------------------------
	.section	.nv.shared.reserved.0,"aw",@nobits
	.weak		__nv_reservedSMEM_offset_0_alias
	.size		__nv_reservedSMEM_offset_0_alias, 0, 64
	.other		__nv_reservedSMEM_offset_0_alias,@"STO_CUDA_RESERVED_SHARED STV_DEFAULT"
__nv_reservedSMEM_offset_0_alias:
	.zero		0
	.zero		64


//--------------------- .nv.constant0._Z13testReductionv --------------------------
	.section	.nv.constant0._Z13testReductionv,"a",@progbits
	.sectionflags	@""
	.align	4
.nv.constant0._Z13testReductionv:
	.zero		896


//--------------------- SYMBOLS --------------------------

	.type		.nv.reservedSmem.offset0,@object
	.size		.nv.reservedSmem.offset0,0x4
	.type		vprintf,@function
